//
// Generated by NVIDIA NVVM Compiler
//
// Compiler Build ID: CL-36424714
// Cuda compilation tools, release 13.0, V13.0.88
// Based on NVVM 20.0.0
//

.version 9.0
.target sm_100
.address_size 64

	// .globl	_Z5saxpyifPfS_

.visible .entry _Z5saxpyifPfS_(
	.param .u32 _Z5saxpyifPfS__param_0,
	.param .f32 _Z5saxpyifPfS__param_1,
	.param .u64 .ptr .align 1 _Z5saxpyifPfS__param_2,
	.param .u64 .ptr .align 1 _Z5saxpyifPfS__param_3
)
{
	.reg .b32 	%r<5>;
	.reg .b32 	%f<2>;
	.reg .b64 	%rd<5>;

	ld.param.u32 	%r1, [_Z5saxpyifPfS__param_0];
	ld.param.f32 	%f1, [_Z5saxpyifPfS__param_1];
	ld.param.u64 	%rd1, [_Z5saxpyifPfS__param_3];
	cvta.to.global.u64 	%rd2, %rd1;
	mov.u32 	%r2, %tid.y;
	mov.u32 	%r3, %tid.x;
	mad.lo.s32 	%r4, %r1, %r2, %r3;
	mul.wide.u32 	%rd3, %r4, 4;
	add.s64 	%rd4, %rd2, %rd3;
	st.global.f32 	[%rd4], %f1;
	ret;

}


// ===== COMPILED SASS (sm_100) =====

	.target	sm_100

	.elftype	@"ET_EXEC"


//--------------------- .note.nv.tkinfo           --------------------------
	.section	.note.nv.tkinfo,"",@"SHT_NOTE"
	.sectionflags	@"SHF_NOTE_NV_TKINFO"
	.tkinfo
        /*0018*/ 	.word	0x00000002
        /*0030*/ 	.string	""
        /*0030*/ 	.string	"ptxas"
        /*0030*/ 	.string	"Cuda compilation tools, release 13.0, V13.0.88"
        /*0030*/ 	.string	"Build cuda_13.0.r13.0/compiler.36424714_0"
        /*0030*/ 	.string	"-arch sm_100 -m 64 "



//--------------------- .note.nv.cuinfo           --------------------------
	.section	.note.nv.cuinfo,"",@"SHT_NOTE"
	.sectionflags	@"SHF_NOTE_NV_CUINFO"
        /*0018*/ 	.short	0x0002
        /*001a*/ 	.short	0x0064
        /*001c*/ 	.short	0x0082
	.zero		2


//--------------------- .nv.info                  --------------------------
	.section	.nv.info,"",@"SHT_CUDA_INFO"
	.align	4


	//----- nvinfo : EIATTR_REGCOUNT
	.align		4
        /*0000*/ 	.byte	0x04, 0x2f
        /*0002*/ 	.short	(.L_1 - .L_0)
	.align		4
.L_0:
        /*0004*/ 	.word	index@(_Z5saxpyifPfS_)
        /*0008*/ 	.word	0x0000000a


	//----- nvinfo : EIATTR_FRAME_SIZE
	.align		4
.L_1:
        /*000c*/ 	.byte	0x04, 0x11
        /*000e*/ 	.short	(.L_3 - .L_2)
	.align		4
.L_2:
        /*0010*/ 	.word	index@(_Z5saxpyifPfS_)
        /*0014*/ 	.word	0x00000000


	//----- nvinfo : EIATTR_MIN_STACK_SIZE
	.align		4
.L_3:
        /*0018*/ 	.byte	0x04, 0x12
        /*001a*/ 	.short	(.L_5 - .L_4)
	.align		4
.L_4:
        /*001c*/ 	.word	index@(_Z5saxpyifPfS_)
        /*0020*/ 	.word	0x00000000
.L_5:


//--------------------- .nv.compat                --------------------------
	.section	.nv.compat,"",@"SHT_CUDA_COMPAT_INFO"
	.align	4
        /*0000*/ 	.byte	0x02, 0x09, 0x00, 0x00, 0x02, 0x02, 0x01, 0x00, 0x02, 0x05, 0x05, 0x00, 0x03, 0x07, 0x01, 0x01
        /*0010*/ 	.byte	0x02, 0x03, 0x00, 0x00, 0x02, 0x06, 0x01, 0x00, 0x04, 0x0b, 0x08, 0x00, 0x09, 0x00, 0x00, 0x00
        /*0020*/ 	.byte	0x00, 0x00, 0x00, 0x00


//--------------------- .nv.info._Z5saxpyifPfS_   --------------------------
	.section	.nv.info._Z5saxpyifPfS_,"",@"SHT_CUDA_INFO"
	.sectionflags	@""
	.align	4


	//----- nvinfo : EIATTR_CUDA_API_VERSION
	.align		4
        /*0000*/ 	.byte	0x04, 0x37
        /*0002*/ 	.short	(.L_7 - .L_6)
.L_6:
        /*0004*/ 	.word	0x00000082


	//----- nvinfo : EIATTR_KPARAM_INFO
	.align		4
.L_7:
        /*0008*/ 	.byte	0x04, 0x17
        /*000a*/ 	.short	(.L_9 - .L_8)
.L_8:
        /*000c*/ 	.word	0x00000000
        /*0010*/ 	.short	0x0003
        /*0012*/ 	.short	0x0010
        /*0014*/ 	.byte	0x00, 0xf5, 0x21, 0x00


	//----- nvinfo : EIATTR_KPARAM_INFO
	.align		4
.L_9:
        /*0018*/ 	.byte	0x04, 0x17
        /*001a*/ 	.short	(.L_11 - .L_10)
.L_10:
        /*001c*/ 	.word	0x00000000
        /*0020*/ 	.short	0x0002
        /*0022*/ 	.short	0x0008
        /*0024*/ 	.byte	0x00, 0xf5, 0x21, 0x00


	//----- nvinfo : EIATTR_KPARAM_INFO
	.align		4
.L_11:
        /*0028*/ 	.byte	0x04, 0x17
        /*002a*/ 	.short	(.L_13 - .L_12)
.L_12:
        /*002c*/ 	.word	0x00000000
        /*0030*/ 	.short	0x0001
        /*0032*/ 	.short	0x0004
        /*0034*/ 	.byte	0x00, 0xf0, 0x11, 0x00


	//----- nvinfo : EIATTR_KPARAM_INFO
	.align		4
.L_13:
        /*0038*/ 	.byte	0x04, 0x17
        /*003a*/ 	.short	(.L_15 - .L_14)
.L_14:
        /*003c*/ 	.word	0x00000000
        /*0040*/ 	.short	0x0000
        /*0042*/ 	.short	0x0000
        /*0044*/ 	.byte	0x00, 0xf0, 0x11, 0x00


	//----- nvinfo : EIATTR_SPARSE_MMA_MASK
	.align		4
.L_15:
        /*0048*/ 	.byte	0x03, 0x50
        /*004a*/ 	.short	0x0000


	//----- nvinfo : EIATTR_MAXREG_COUNT
	.align		4
        /*004c*/ 	.byte	0x03, 0x1b
        /*004e*/ 	.short	0x00ff


	//----- nvinfo : EIATTR_MERCURY_ISA_VERSION
	.align		4
        /*0050*/ 	.byte	0x03, 0x5f
        /*0052*/ 	.short	0x0101


	//----- nvinfo : EIATTR_VRC_CTA_INIT_COUNT
	.align		4
        /*0054*/ 	.byte	0x02, 0x4a
	.zero		1
	.zero		1


	//----- nvinfo : EIATTR_EXIT_INSTR_OFFSETS
	.align		4
        /*0058*/ 	.byte	0x04, 0x1c
        /*005a*/ 	.short	(.L_17 - .L_16)


	//   ....[0]....
.L_16:
        /*005c*/ 	.word	0x00000090


	//----- nvinfo : EIATTR_CBANK_PARAM_SIZE
	.align		4
.L_17:
        /*0060*/ 	.byte	0x03, 0x19
        /*0062*/ 	.short	0x0018


	//----- nvinfo : EIATTR_PARAM_CBANK
	.align		4
        /*0064*/ 	.byte	0x04, 0x0a
        /*0066*/ 	.short	(.L_19 - .L_18)
	.align		4
.L_18:
        /*0068*/ 	.word	index@(.nv.constant0._Z5saxpyifPfS_)
        /*006c*/ 	.short	0x0380
        /*006e*/ 	.short	0x0018


	//----- nvinfo : EIATTR_SW_WAR
	.align		4
.L_19:
        /*0070*/ 	.byte	0x04, 0x36
        /*0072*/ 	.short	(.L_21 - .L_20)
.L_20:
        /*0074*/ 	.word	0x00000008
.L_21:


//--------------------- .nv.callgraph             --------------------------
	.section	.nv.callgraph,"",@"SHT_CUDA_CALLGRAPH"
	.align	4
	.sectionentsize	8
	.align		4
        /*0000*/ 	.word	0x00000000
	.align		4
        /*0004*/ 	.word	0xffffffff
	.align		4
        /*0008*/ 	.word	0x00000000
	.align		4
        /*000c*/ 	.word	0xfffffffe
	.align		4
        /*0010*/ 	.word	0x00000000
	.align		4
        /*0014*/ 	.word	0xfffffffd
	.align		4
        /*0018*/ 	.word	0x00000000
	.align		4
        /*001c*/ 	.word	0xfffffffc


//--------------------- .text._Z5saxpyifPfS_      --------------------------
	.section	.text._Z5saxpyifPfS_,"ax",@progbits
	.align	128
        .global         _Z5saxpyifPfS_
        .type           _Z5saxpyifPfS_,@function
        .size           _Z5saxpyifPfS_,(.L_x_1 - _Z5saxpyifPfS_)
        .other          _Z5saxpyifPfS_,@"STO_CUDA_ENTRY STV_DEFAULT"
_Z5saxpyifPfS_:
.text._Z5saxpyifPfS_:
[----:B------:R-:W-:Y:S01]  /*0000*/  LDC R1, c[0x0][0x37c] ;  /* 0x0000df00ff017b82 */ /* 0x000fe20000000800 */
[----:B------:R-:W0:Y:S07]  /*0010*/  S2R R5, SR_TID.Y ;  /* 0x0000000000057919 */ /* 0x000e2e0000002200 */
[----:B------:R-:W0:Y:S01]  /*0020*/  LDC.64 R6, c[0x0][0x380] ;  /* 0x0000e000ff067b82 */ /* 0x000e220000000a00 */
[----:B------:R-:W1:Y:S01]  /*0030*/  LDCU.64 UR4, c[0x0][0x358] ;  /* 0x00006b00ff0477ac */ /* 0x000e620008000a00 */
[----:B------:R-:W0:Y:S06]  /*0040*/  S2R R0, SR_TID.X ;  /* 0x0000000000007919 */ /* 0x000e2c0000002100 */
[----:B------:R-:W2:Y:S01]  /*0050*/  LDC.64 R2, c[0x0][0x390] ;  /* 0x0000e400ff027b82 */ /* 0x000ea20000000a00 */
[----:B0-----:R-:W-:-:S04]  /*0060*/  IMAD R5, R5, R6, R0 ;  /* 0x0000000605057224 */ /* 0x001fc800078e0200 */
[----:B--2---:R-:W-:-:S05]  /*0070*/  IMAD.WIDE.U32 R2, R5, 0x4, R2 ;  /* 0x0000000405027825 */ /* 0x004fca00078e0002 */
[----:B-1----:R-:W-:Y:S01]  /*0080*/  STG.E desc[UR4][R2.64], R7 ;  /* 0x0000000702007986 */ /* 0x002fe2000c101904 */
[----:B------:R-:W-:Y:S05]  /*0090*/  EXIT ;  /* 0x000000000000794d */ /* 0x000fea0003800000 */
.L_x_0:
[----:B------:R-:W-:-:S00]  /*00a0*/  BRA `(.L_x_0) ;  /* 0xfffffffc00fc7947 */ /* 0x000fc0000383ffff */
[----:B------:R-:W-:-:S00]  /*00b0*/  NOP ;  /* 0x0000000000007918 */ /* 0x000fc00000000000 */
        /* <DEDUP_REMOVED lines=12> */
.L_x_1:


//--------------------- .nv.shared.reserved.0     --------------------------
	.section	.nv.shared.reserved.0,"aw",@nobits
	.weak		__nv_reservedSMEM_offset_0_alias
	.size		__nv_reservedSMEM_offset_0_alias, 0, 64
	.other		__nv_reservedSMEM_offset_0_alias,@"STO_CUDA_RESERVED_SHARED STV_DEFAULT"
__nv_reservedSMEM_offset_0_alias:
	.zero		0
	.zero		64


//--------------------- .nv.constant0._Z5saxpyifPfS_ --------------------------
	.section	.nv.constant0._Z5saxpyifPfS_,"a",@progbits
	.sectionflags	@""
	.align	4
.nv.constant0._Z5saxpyifPfS_:
	.zero		920


//--------------------- SYMBOLS --------------------------

	.type		.nv.reservedSmem.offset0,@object
	.size		.nv.reservedSmem.offset0,0x4
